//
// Generated by NVIDIA NVVM Compiler
//
// Compiler Build ID: CL-36424714
// Cuda compilation tools, release 13.0, V13.0.88
// Based on NVVM 20.0.0
//

.version 9.0
.target sm_100
.address_size 64

	// .globl	_Z20get_highest_priorityPiS_S_S_S_i
// _ZZ20get_highest_priorityPiS_S_S_S_iE13best_priority has been demoted
// _ZZ20get_highest_priorityPiS_S_S_S_iE10best_index has been demoted

.visible .entry _Z20get_highest_priorityPiS_S_S_S_i(
	.param .u64 .ptr .align 1 _Z20get_highest_priorityPiS_S_S_S_i_param_0,
	.param .u64 .ptr .align 1 _Z20get_highest_priorityPiS_S_S_S_i_param_1,
	.param .u64 .ptr .align 1 _Z20get_highest_priorityPiS_S_S_S_i_param_2,
	.param .u64 .ptr .align 1 _Z20get_highest_priorityPiS_S_S_S_i_param_3,
	.param .u64 .ptr .align 1 _Z20get_highest_priorityPiS_S_S_S_i_param_4,
	.param .u32 _Z20get_highest_priorityPiS_S_S_S_i_param_5
)
{
	.reg .pred 	%p<12>;
	.reg .b32 	%r<20>;
	.reg .b64 	%rd<27>;
	// demoted variable
	.shared .align 4 .u32 _ZZ20get_highest_priorityPiS_S_S_S_iE13best_priority;
	// demoted variable
	.shared .align 4 .u32 _ZZ20get_highest_priorityPiS_S_S_S_iE10best_index;
	ld.param.u64 	%rd6, [_Z20get_highest_priorityPiS_S_S_S_i_param_0];
	ld.param.u64 	%rd7, [_Z20get_highest_priorityPiS_S_S_S_i_param_1];
	ld.param.u64 	%rd8, [_Z20get_highest_priorityPiS_S_S_S_i_param_2];
	ld.param.u64 	%rd9, [_Z20get_highest_priorityPiS_S_S_S_i_param_3];
	ld.param.u64 	%rd5, [_Z20get_highest_priorityPiS_S_S_S_i_param_4];
	ld.param.u32 	%r3, [_Z20get_highest_priorityPiS_S_S_S_i_param_5];
	cvta.to.global.u64 	%rd1, %rd6;
	cvta.to.global.u64 	%rd2, %rd8;
	cvta.to.global.u64 	%rd3, %rd7;
	cvta.to.global.u64 	%rd4, %rd9;
	mov.u32 	%r4, %ctaid.x;
	mov.u32 	%r5, %ntid.x;
	mov.u32 	%r1, %tid.x;
	mad.lo.s32 	%r2, %r4, %r5, %r1;
	setp.ne.s32 	%p1, %r1, 0;
	@%p1 bra 	$L__BB0_2;
	mov.b32 	%r6, 2147483647;
	st.shared.u32 	[_ZZ20get_highest_priorityPiS_S_S_S_iE13best_priority], %r6;
	mov.b32 	%r7, -1;
	st.shared.u32 	[_ZZ20get_highest_priorityPiS_S_S_S_iE10best_index], %r7;
$L__BB0_2:
	bar.sync 	0;
	setp.gt.s32 	%p2, %r2, 99;
	@%p2 bra 	$L__BB0_7;
	mul.wide.s32 	%rd10, %r2, 4;
	add.s64 	%rd11, %rd4, %rd10;
	ld.global.u32 	%r8, [%rd11];
	setp.ne.s32 	%p3, %r8, 0;
	@%p3 bra 	$L__BB0_7;
	add.s64 	%rd13, %rd3, %rd10;
	ld.global.u32 	%r9, [%rd13];
	setp.gt.s32 	%p4, %r9, %r3;
	@%p4 bra 	$L__BB0_7;
	add.s64 	%rd15, %rd2, %rd10;
	ld.global.u32 	%r10, [%rd15];
	setp.lt.s32 	%p5, %r10, 1;
	@%p5 bra 	$L__BB0_7;
	add.s64 	%rd17, %rd1, %rd10;
	ld.global.u32 	%r11, [%rd17];
	atom.shared.min.s32 	%r12, [_ZZ20get_highest_priorityPiS_S_S_S_iE13best_priority], %r11;
$L__BB0_7:
	setp.gt.s32 	%p6, %r2, 99;
	bar.sync 	0;
	@%p6 bra 	$L__BB0_13;
	mul.wide.s32 	%rd18, %r2, 4;
	add.s64 	%rd19, %rd4, %rd18;
	ld.global.u32 	%r13, [%rd19];
	setp.ne.s32 	%p7, %r13, 0;
	@%p7 bra 	$L__BB0_13;
	add.s64 	%rd21, %rd3, %rd18;
	ld.global.u32 	%r14, [%rd21];
	setp.gt.s32 	%p8, %r14, %r3;
	@%p8 bra 	$L__BB0_13;
	add.s64 	%rd23, %rd2, %rd18;
	ld.global.u32 	%r15, [%rd23];
	setp.lt.s32 	%p9, %r15, 1;
	@%p9 bra 	$L__BB0_13;
	add.s64 	%rd25, %rd1, %rd18;
	ld.global.u32 	%r16, [%rd25];
	ld.shared.u32 	%r17, [_ZZ20get_highest_priorityPiS_S_S_S_iE13best_priority];
	setp.ne.s32 	%p10, %r16, %r17;
	@%p10 bra 	$L__BB0_13;
	atom.shared.exch.b32 	%r18, [_ZZ20get_highest_priorityPiS_S_S_S_iE10best_index], %r2;
$L__BB0_13:
	setp.ne.s32 	%p11, %r1, 0;
	bar.sync 	0;
	@%p11 bra 	$L__BB0_15;
	ld.shared.u32 	%r19, [_ZZ20get_highest_priorityPiS_S_S_S_iE10best_index];
	cvta.to.global.u64 	%rd26, %rd5;
	st.global.u32 	[%rd26], %r19;
$L__BB0_15:
	ret;

}
	// .globl	_Z14update_processPiS_i
.visible .entry _Z14update_processPiS_i(
	.param .u64 .ptr .align 1 _Z14update_processPiS_i_param_0,
	.param .u64 .ptr .align 1 _Z14update_processPiS_i_param_1,
	.param .u32 _Z14update_processPiS_i_param_2
)
{
	.reg .pred 	%p<3>;
	.reg .b32 	%r<8>;
	.reg .b64 	%rd<9>;

	ld.param.u64 	%rd1, [_Z14update_processPiS_i_param_0];
	ld.param.u64 	%rd2, [_Z14update_processPiS_i_param_1];
	ld.param.u32 	%r1, [_Z14update_processPiS_i_param_2];
	mov.u32 	%r2, %tid.x;
	mov.u32 	%r3, %ctaid.x;
	or.b32  	%r4, %r2, %r3;
	setp.ne.s32 	%p1, %r4, 0;
	@%p1 bra 	$L__BB1_3;
	cvta.to.global.u64 	%rd3, %rd1;
	mul.wide.s32 	%rd4, %r1, 4;
	add.s64 	%rd5, %rd3, %rd4;
	ld.global.u32 	%r5, [%rd5];
	add.s32 	%r6, %r5, -1;
	st.global.u32 	[%rd5], %r6;
	setp.ne.s32 	%p2, %r6, 0;
	@%p2 bra 	$L__BB1_3;
	cvta.to.global.u64 	%rd6, %rd2;
	add.s64 	%rd8, %rd6, %rd4;
	mov.b32 	%r7, 1;
	st.global.u32 	[%rd8], %r7;
$L__BB1_3:
	ret;

}


// ===== COMPILED SASS (sm_100) =====

	.target	sm_100

	.elftype	@"ET_EXEC"


//--------------------- .note.nv.tkinfo           --------------------------
	.section	.note.nv.tkinfo,"",@"SHT_NOTE"
	.sectionflags	@"SHF_NOTE_NV_TKINFO"
	.tkinfo
        /*0018*/ 	.word	0x00000002
        /*0030*/ 	.string	""
        /*0030*/ 	.string	"ptxas"
        /*0030*/ 	.string	"Cuda compilation tools, release 13.0, V13.0.88"
        /*0030*/ 	.string	"Build cuda_13.0.r13.0/compiler.36424714_0"
        /*0030*/ 	.string	"-arch sm_100 -m 64 "



//--------------------- .note.nv.cuinfo           --------------------------
	.section	.note.nv.cuinfo,"",@"SHT_NOTE"
	.sectionflags	@"SHF_NOTE_NV_CUINFO"
        /*0018*/ 	.short	0x0002
        /*001a*/ 	.short	0x0064
        /*001c*/ 	.short	0x0082
	.zero		2


//--------------------- .nv.info                  --------------------------
	.section	.nv.info,"",@"SHT_CUDA_INFO"
	.align	4


	//----- nvinfo : EIATTR_REGCOUNT
	.align		4
        /*0000*/ 	.byte	0x04, 0x2f
        /*0002*/ 	.short	(.L_1 - .L_0)
	.align		4
.L_0:
        /*0004*/ 	.word	index@(_Z20get_highest_priorityPiS_S_S_S_i)
        /*0008*/ 	.word	0x0000000a


	//----- nvinfo : EIATTR_FRAME_SIZE
	.align		4
.L_1:
        /*000c*/ 	.byte	0x04, 0x11
        /*000e*/ 	.short	(.L_3 - .L_2)
	.align		4
.L_2:
        /*0010*/ 	.word	index@(_Z20get_highest_priorityPiS_S_S_S_i)
        /*0014*/ 	.word	0x00000000


	//----- nvinfo : EIATTR_REGCOUNT
	.align		4
.L_3:
        /*0018*/ 	.byte	0x04, 0x2f
        /*001a*/ 	.short	(.L_5 - .L_4)
	.align		4
.L_4:
        /*001c*/ 	.word	index@(_Z14update_processPiS_i)
        /*0020*/ 	.word	0x0000000a


	//----- nvinfo : EIATTR_FRAME_SIZE
	.align		4
.L_5:
        /*0024*/ 	.byte	0x04, 0x11
        /*0026*/ 	.short	(.L_7 - .L_6)
	.align		4
.L_6:
        /*0028*/ 	.word	index@(_Z14update_processPiS_i)
        /*002c*/ 	.word	0x00000000


	//----- nvinfo : EIATTR_MIN_STACK_SIZE
	.align		4
.L_7:
        /*0030*/ 	.byte	0x04, 0x12
        /*0032*/ 	.short	(.L_9 - .L_8)
	.align		4
.L_8:
        /*0034*/ 	.word	index@(_Z14update_processPiS_i)
        /*0038*/ 	.word	0x00000000


	//----- nvinfo : EIATTR_MIN_STACK_SIZE
	.align		4
.L_9:
        /*003c*/ 	.byte	0x04, 0x12
        /*003e*/ 	.short	(.L_11 - .L_10)
	.align		4
.L_10:
        /*0040*/ 	.word	index@(_Z20get_highest_priorityPiS_S_S_S_i)
        /*0044*/ 	.word	0x00000000
.L_11:


//--------------------- .nv.compat                --------------------------
	.section	.nv.compat,"",@"SHT_CUDA_COMPAT_INFO"
	.align	4
        /*0000*/ 	.byte	0x02, 0x09, 0x00, 0x00, 0x02, 0x02, 0x01, 0x00, 0x02, 0x05, 0x05, 0x00, 0x03, 0x07, 0x01, 0x01
        /*0010*/ 	.byte	0x02, 0x03, 0x00, 0x00, 0x02, 0x06, 0x01, 0x00, 0x04, 0x0b, 0x08, 0x00, 0x09, 0x00, 0x00, 0x00
        /*0020*/ 	.byte	0x00, 0x00, 0x00, 0x00


//--------------------- .nv.info._Z14update_processPiS_i --------------------------
	.section	.nv.info._Z14update_processPiS_i,"",@"SHT_CUDA_INFO"
	.sectionflags	@""
	.align	4


	//----- nvinfo : EIATTR_CUDA_API_VERSION
	.align		4
        /*0000*/ 	.byte	0x04, 0x37
        /*0002*/ 	.short	(.L_13 - .L_12)
.L_12:
        /*0004*/ 	.word	0x00000082


	//----- nvinfo : EIATTR_KPARAM_INFO
	.align		4
.L_13:
        /*0008*/ 	.byte	0x04, 0x17
        /*000a*/ 	.short	(.L_15 - .L_14)
.L_14:
        /*000c*/ 	.word	0x00000000
        /*0010*/ 	.short	0x0002
        /*0012*/ 	.short	0x0010
        /*0014*/ 	.byte	0x00, 0xf0, 0x11, 0x00


	//----- nvinfo : EIATTR_KPARAM_INFO
	.align		4
.L_15:
        /*0018*/ 	.byte	0x04, 0x17
        /*001a*/ 	.short	(.L_17 - .L_16)
.L_16:
        /*001c*/ 	.word	0x00000000
        /*0020*/ 	.short	0x0001
        /*0022*/ 	.short	0x0008
        /*0024*/ 	.byte	0x00, 0xf5, 0x21, 0x00


	//----- nvinfo : EIATTR_KPARAM_INFO
	.align		4
.L_17:
        /*0028*/ 	.byte	0x04, 0x17
        /*002a*/ 	.short	(.L_19 - .L_18)
.L_18:
        /*002c*/ 	.word	0x00000000
        /*0030*/ 	.short	0x0000
        /*0032*/ 	.short	0x0000
        /*0034*/ 	.byte	0x00, 0xf5, 0x21, 0x00


	//----- nvinfo : EIATTR_SPARSE_MMA_MASK
	.align		4
.L_19:
        /*0038*/ 	.byte	0x03, 0x50
        /*003a*/ 	.short	0x0000


	//----- nvinfo : EIATTR_MAXREG_COUNT
	.align		4
        /*003c*/ 	.byte	0x03, 0x1b
        /*003e*/ 	.short	0x00ff


	//----- nvinfo : EIATTR_MERCURY_ISA_VERSION
	.align		4
        /*0040*/ 	.byte	0x03, 0x5f
        /*0042*/ 	.short	0x0101


	//----- nvinfo : EIATTR_VRC_CTA_INIT_COUNT
	.align		4
        /*0044*/ 	.byte	0x02, 0x4a
	.zero		1
	.zero		1


	//----- nvinfo : EIATTR_EXIT_INSTR_OFFSETS
	.align		4
        /*0048*/ 	.byte	0x04, 0x1c
        /*004a*/ 	.short	(.L_21 - .L_20)


	//   ....[0]....
.L_20:
        /*004c*/ 	.word	0x00000040


	//   ....[1]....
        /*0050*/ 	.word	0x000000d0


	//   ....[2]....
        /*0054*/ 	.word	0x00000120


	//----- nvinfo : EIATTR_CBANK_PARAM_SIZE
	.align		4
.L_21:
        /*0058*/ 	.byte	0x03, 0x19
        /*005a*/ 	.short	0x0014


	//----- nvinfo : EIATTR_PARAM_CBANK
	.align		4
        /*005c*/ 	.byte	0x04, 0x0a
        /*005e*/ 	.short	(.L_23 - .L_22)
	.align		4
.L_22:
        /*0060*/ 	.word	index@(.nv.constant0._Z14update_processPiS_i)
        /*0064*/ 	.short	0x0380
        /*0066*/ 	.short	0x0014


	//----- nvinfo : EIATTR_SW_WAR
	.align		4
.L_23:
        /*0068*/ 	.byte	0x04, 0x36
        /*006a*/ 	.short	(.L_25 - .L_24)
.L_24:
        /*006c*/ 	.word	0x00000008
.L_25:


//--------------------- .nv.info._Z20get_highest_priorityPiS_S_S_S_i --------------------------
	.section	.nv.info._Z20get_highest_priorityPiS_S_S_S_i,"",@"SHT_CUDA_INFO"
	.sectionflags	@""
	.align	4


	//----- nvinfo : EIATTR_CUDA_API_VERSION
	.align		4
        /*0000*/ 	.byte	0x04, 0x37
        /*0002*/ 	.short	(.L_27 - .L_26)
.L_26:
        /*0004*/ 	.word	0x00000082


	//----- nvinfo : EIATTR_KPARAM_INFO
	.align		4
.L_27:
        /*0008*/ 	.byte	0x04, 0x17
        /*000a*/ 	.short	(.L_29 - .L_28)
.L_28:
        /*000c*/ 	.word	0x00000000
        /*0010*/ 	.short	0x0005
        /*0012*/ 	.short	0x0028
        /*0014*/ 	.byte	0x00, 0xf0, 0x11, 0x00


	//----- nvinfo : EIATTR_KPARAM_INFO
	.align		4
.L_29:
        /*0018*/ 	.byte	0x04, 0x17
        /*001a*/ 	.short	(.L_31 - .L_30)
.L_30:
        /*001c*/ 	.word	0x00000000
        /*0020*/ 	.short	0x0004
        /*0022*/ 	.short	0x0020
        /*0024*/ 	.byte	0x00, 0xf5, 0x21, 0x00


	//----- nvinfo : EIATTR_KPARAM_INFO
	.align		4
.L_31:
        /*0028*/ 	.byte	0x04, 0x17
        /*002a*/ 	.short	(.L_33 - .L_32)
.L_32:
        /*002c*/ 	.word	0x00000000
        /*0030*/ 	.short	0x0003
        /*0032*/ 	.short	0x0018
        /*0034*/ 	.byte	0x00, 0xf5, 0x21, 0x00


	//----- nvinfo : EIATTR_KPARAM_INFO
	.align		4
.L_33:
        /*0038*/ 	.byte	0x04, 0x17
        /*003a*/ 	.short	(.L_35 - .L_34)
.L_34:
        /*003c*/ 	.word	0x00000000
        /*0040*/ 	.short	0x0002
        /*0042*/ 	.short	0x0010
        /*0044*/ 	.byte	0x00, 0xf5, 0x21, 0x00


	//----- nvinfo : EIATTR_KPARAM_INFO
	.align		4
.L_35:
        /*0048*/ 	.byte	0x04, 0x17
        /*004a*/ 	.short	(.L_37 - .L_36)
.L_36:
        /*004c*/ 	.word	0x00000000
        /*0050*/ 	.short	0x0001
        /*0052*/ 	.short	0x0008
        /*0054*/ 	.byte	0x00, 0xf5, 0x21, 0x00


	//----- nvinfo : EIATTR_KPARAM_INFO
	.align		4
.L_37:
        /*0058*/ 	.byte	0x04, 0x17
        /*005a*/ 	.short	(.L_39 - .L_38)
.L_38:
        /*005c*/ 	.word	0x00000000
        /*0060*/ 	.short	0x0000
        /*0062*/ 	.short	0x0000
        /*0064*/ 	.byte	0x00, 0xf5, 0x21, 0x00


	//----- nvinfo : EIATTR_SPARSE_MMA_MASK
	.align		4
.L_39:
        /*0068*/ 	.byte	0x03, 0x50
        /*006a*/ 	.short	0x0000


	//----- nvinfo : EIATTR_MAXREG_COUNT
	.align		4
        /*006c*/ 	.byte	0x03, 0x1b
        /*006e*/ 	.short	0x00ff


	//----- nvinfo : EIATTR_NUM_BARRIERS
	.align		4
        /*0070*/ 	.byte	0x02, 0x4c
        /*0072*/ 	.byte	0x01
	.zero		1


	//----- nvinfo : EIATTR_MERCURY_ISA_VERSION
	.align		4
        /*0074*/ 	.byte	0x03, 0x5f
        /*0076*/ 	.short	0x0101


	//----- nvinfo : EIATTR_INT_WARP_WIDE_INSTR_OFFSETS
	.align		4
        /*0078*/ 	.byte	0x04, 0x31
        /*007a*/ 	.short	(.L_41 - .L_40)


	//   ....[0]....
.L_40:
        /*007c*/ 	.word	0x00000250


	//   ....[1]....
        /*0080*/ 	.word	0x000002b0


	//----- nvinfo : EIATTR_VRC_CTA_INIT_COUNT
	.align		4
.L_41:
        /*0084*/ 	.byte	0x02, 0x4a
	.zero		1
	.zero		1


	//----- nvinfo : EIATTR_EXIT_INSTR_OFFSETS
	.align		4
        /*0088*/ 	.byte	0x04, 0x1c
        /*008a*/ 	.short	(.L_43 - .L_42)


	//   ....[0]....
.L_42:
        /*008c*/ 	.word	0x00000500


	//   ....[1]....
        /*0090*/ 	.word	0x00000570


	//----- nvinfo : EIATTR_CRS_STACK_SIZE
	.align		4
.L_43:
        /*0094*/ 	.byte	0x04, 0x1e
        /*0096*/ 	.short	(.L_45 - .L_44)
.L_44:
        /*0098*/ 	.word	0x00000000


	//----- nvinfo : EIATTR_CBANK_PARAM_SIZE
	.align		4
.L_45:
        /*009c*/ 	.byte	0x03, 0x19
        /*009e*/ 	.short	0x002c


	//----- nvinfo : EIATTR_PARAM_CBANK
	.align		4
        /*00a0*/ 	.byte	0x04, 0x0a
        /*00a2*/ 	.short	(.L_47 - .L_46)
	.align		4
.L_46:
        /*00a4*/ 	.word	index@(.nv.constant0._Z20get_highest_priorityPiS_S_S_S_i)
        /*00a8*/ 	.short	0x0380
        /*00aa*/ 	.short	0x002c


	//----- nvinfo : EIATTR_SW_WAR
	.align		4
.L_47:
        /*00ac*/ 	.byte	0x04, 0x36
        /*00ae*/ 	.short	(.L_49 - .L_48)
.L_48:
        /*00b0*/ 	.word	0x00000008
.L_49:


//--------------------- .nv.callgraph             --------------------------
	.section	.nv.callgraph,"",@"SHT_CUDA_CALLGRAPH"
	.align	4
	.sectionentsize	8
	.align		4
        /*0000*/ 	.word	0x00000000
	.align		4
        /*0004*/ 	.word	0xffffffff
	.align		4
        /*0008*/ 	.word	0x00000000
	.align		4
        /*000c*/ 	.word	0xfffffffe
	.align		4
        /*0010*/ 	.word	0x00000000
	.align		4
        /*0014*/ 	.word	0xfffffffd
	.align		4
        /*0018*/ 	.word	0x00000000
	.align		4
        /*001c*/ 	.word	0xfffffffc


//--------------------- .text._Z14update_processPiS_i --------------------------
	.section	.text._Z14update_processPiS_i,"ax",@progbits
	.align	128
        .global         _Z14update_processPiS_i
        .type           _Z14update_processPiS_i,@function
        .size           _Z14update_processPiS_i,(.L_x_6 - _Z14update_processPiS_i)
        .other          _Z14update_processPiS_i,@"STO_CUDA_ENTRY STV_DEFAULT"
_Z14update_processPiS_i:
.text._Z14update_processPiS_i:
[----:B------:R-:W-:Y:S01]  /*0000*/  LDC R1, c[0x0][0x37c] ;  /* 0x0000df00ff017b82 */ /* 0x000fe20000000800 */
[----:B------:R-:W0:Y:S07]  /*0010*/  S2R R0, SR_TID.X ;  /* 0x0000000000007919 */ /* 0x000e2e0000002100 */
[----:B------:R-:W0:Y:S02]  /*0020*/  S2UR UR4, SR_CTAID.X ;  /* 0x00000000000479c3 */ /* 0x000e240000002500 */
[----:B0-----:R-:W-:-:S13]  /*0030*/  LOP3.LUT P0, RZ, R0, UR4, RZ, 0xfc, !PT ;  /* 0x0000000400ff7c12 */ /* 0x001fda000f80fcff */
[----:B------:R-:W-:Y:S05]  /*0040*/  @P0 EXIT ;  /* 0x000000000000094d */ /* 0x000fea0003800000 */
[----:B------:R-:W0:Y:S01]  /*0050*/  LDC R7, c[0x0][0x390] ;  /* 0x0000e400ff077b82 */ /* 0x000e220000000800 */
[----:B------:R-:W1:Y:S07]  /*0060*/  LDCU.64 UR4, c[0x0][0x358] ;  /* 0x00006b00ff0477ac */ /* 0x000e6e0008000a00 */
[----:B------:R-:W0:Y:S02]  /*0070*/  LDC.64 R2, c[0x0][0x380] ;  /* 0x0000e000ff027b82 */ /* 0x000e240000000a00 */
[----:B0-----:R-:W-:-:S05]  /*0080*/  IMAD.WIDE R2, R7, 0x4, R2 ;  /* 0x0000000407027825 */ /* 0x001fca00078e0202 */
[----:B-1----:R-:W2:Y:S02]  /*0090*/  LDG.E R0, desc[UR4][R2.64] ;  /* 0x0000000402007981 */ /* 0x002ea4000c1e1900 */
[----:B--2---:R-:W-:-:S04]  /*00a0*/  IADD3 R5, PT, PT, R0, -0x1, RZ ;  /* 0xffffffff00057810 */ /* 0x004fc80007ffe0ff */
[----:B------:R-:W-:Y:S01]  /*00b0*/  ISETP.NE.AND P0, PT, R5, RZ, PT ;  /* 0x000000ff0500720c */ /* 0x000fe20003f05270 */
[----:B------:R0:W-:-:S12]  /*00c0*/  STG.E desc[UR4][R2.64], R5 ;  /* 0x0000000502007986 */ /* 0x0001d8000c101904 */
[----:B0-----:R-:W-:Y:S05]  /*00d0*/  @P0 EXIT ;  /* 0x000000000000094d */ /* 0x001fea0003800000 */
[----:B------:R-:W0:Y:S01]  /*00e0*/  LDC.64 R2, c[0x0][0x388] ;  /* 0x0000e200ff027b82 */ /* 0x000e220000000a00 */
[----:B------:R-:W-:Y:S02]  /*00f0*/  HFMA2 R5, -RZ, RZ, 0, 5.9604644775390625e-08 ;  /* 0x00000001ff057431 */ /* 0x000fe400000001ff */
[----:B0-----:R-:W-:-:S05]  /*0100*/  IMAD.WIDE R2, R7, 0x4, R2 ;  /* 0x0000000407027825 */ /* 0x001fca00078e0202 */
[----:B------:R-:W-:Y:S01]  /*0110*/  STG.E desc[UR4][R2.64], R5 ;  /* 0x0000000502007986 */ /* 0x000fe2000c101904 */
[----:B------:R-:W-:Y:S05]  /*0120*/  EXIT ;  /* 0x000000000000794d */ /* 0x000fea0003800000 */
.L_x_0:
[----:B------:R-:W-:-:S00]  /*0130*/  BRA `(.L_x_0) ;  /* 0xfffffffc00fc7947 */ /* 0x000fc0000383ffff */
[----:B------:R-:W-:-:S00]  /*0140*/  NOP ;  /* 0x0000000000007918 */ /* 0x000fc00000000000 */
        /* <DEDUP_REMOVED lines=11> */
.L_x_6:


//--------------------- .text._Z20get_highest_priorityPiS_S_S_S_i --------------------------
	.section	.text._Z20get_highest_priorityPiS_S_S_S_i,"ax",@progbits
	.align	128
        .global         _Z20get_highest_priorityPiS_S_S_S_i
        .type           _Z20get_highest_priorityPiS_S_S_S_i,@function
        .size           _Z20get_highest_priorityPiS_S_S_S_i,(.L_x_7 - _Z20get_highest_priorityPiS_S_S_S_i)
        .other          _Z20get_highest_priorityPiS_S_S_S_i,@"STO_CUDA_ENTRY STV_DEFAULT"
_Z20get_highest_priorityPiS_S_S_S_i:
.text._Z20get_highest_priorityPiS_S_S_S_i:
[----:B------:R-:W-:Y:S01]  /*0000*/  LDC R1, c[0x0][0x37c] ;  /* 0x0000df00ff017b82 */ /* 0x000fe20000000800 */
[----:B------:R-:W0:Y:S07]  /*0010*/  S2R R5, SR_TID.X ;  /* 0x0000000000057919 */ /* 0x000e2e0000002100 */
[----:B------:R-:W1:Y:S01]  /*0020*/  S2UR UR4, SR_CTAID.X ;  /* 0x00000000000479c3 */ /* 0x000e620000002500 */
[----:B------:R-:W2:Y:S01]  /*0030*/  LDCU.64 UR6, c[0x0][0x358] ;  /* 0x00006b00ff0677ac */ /* 0x000ea20008000a00 */
[----:B------:R-:W-:Y:S06]  /*0040*/  BSSY.RECONVERGENT B0, `(.L_x_1) ;  /* 0x000002a000007945 */ /* 0x000fec0003800200 */
[----:B------:R-:W1:Y:S01]  /*0050*/  LDC R4, c[0x0][0x360] ;  /* 0x0000d800ff047b82 */ /* 0x000e620000000800 */
[----:B0-----:R-:W-:-:S13]  /*0060*/  ISETP.NE.AND P0, PT, R5, RZ, PT ;  /* 0x000000ff0500720c */ /* 0x001fda0003f05270 */
[----:B------:R-:W0:Y:S01]  /*0070*/  @!P0 S2R R3, SR_CgaCtaId ;  /* 0x0000000000038919 */ /* 0x000e220000008800 */
[----:B------:R-:W-:Y:S01]  /*0080*/  @!P0 MOV R0, 0x400 ;  /* 0x0000040000008802 */ /* 0x000fe20000000f00 */
[----:B------:R-:W-:Y:S02]  /*0090*/  @!P0 IMAD.MOV.U32 R6, RZ, RZ, 0x7fffffff ;  /* 0x7fffffffff068424 */ /* 0x000fe400078e00ff */
[----:B------:R-:W-:Y:S01]  /*00a0*/  @!P0 IMAD.MOV.U32 R7, RZ, RZ, -0x1 ;  /* 0xffffffffff078424 */ /* 0x000fe200078e00ff */
[----:B0-----:R-:W-:Y:S01]  /*00b0*/  @!P0 LEA R2, R3, R0, 0x18 ;  /* 0x0000000003028211 */ /* 0x001fe200078ec0ff */
[----:B-1----:R-:W-:-:S04]  /*00c0*/  IMAD R0, R4, UR4, R5 ;  /* 0x0000000404007c24 */ /* 0x002fc8000f8e0205 */
[----:B------:R0:W-:Y:S01]  /*00d0*/  @!P0 STS.64 [R2], R6 ;  /* 0x0000000602008388 */ /* 0x0001e20000000a00 */
[----:B------:R-:W-:Y:S01]  /*00e0*/  BAR.SYNC.DEFER_BLOCKING 0x0 ;  /* 0x0000000000007b1d */ /* 0x000fe20000010000 */
[----:B------:R-:W-:-:S13]  /*00f0*/  ISETP.GT.AND P1, PT, R0, 0x63, PT ;  /* 0x000000630000780c */ /* 0x000fda0003f24270 */
[----:B0-2---:R-:W-:Y:S05]  /*0100*/  @P1 BRA `(.L_x_2) ;  /* 0x0000000000741947 */ /* 0x005fea0003800000 */
[----:B------:R-:W0:Y:S02]  /*0110*/  LDC.64 R2, c[0x0][0x398] ;  /* 0x0000e600ff027b82 */ /* 0x000e240000000a00 */
[----:B0-----:R-:W-:-:S06]  /*0120*/  IMAD.WIDE R2, R0, 0x4, R2 ;  /* 0x0000000400027825 */ /* 0x001fcc00078e0202 */
[----:B------:R-:W2:Y:S02]  /*0130*/  LDG.E R2, desc[UR6][R2.64] ;  /* 0x0000000602027981 */ /* 0x000ea4000c1e1900 */
[----:B--2---:R-:W-:-:S13]  /*0140*/  ISETP.NE.AND P2, PT, R2, RZ, PT ;  /* 0x000000ff0200720c */ /* 0x004fda0003f45270 */
[----:B------:R-:W-:Y:S05]  /*0150*/  @P2 BRA `(.L_x_2) ;  /* 0x0000000000602947 */ /* 0x000fea0003800000 */
[----:B------:R-:W0:Y:S01]  /*0160*/  LDC.64 R2, c[0x0][0x388] ;  /* 0x0000e200ff027b82 */ /* 0x000e220000000a00 */
[----:B------:R-:W1:Y:S01]  /*0170*/  LDCU UR4, c[0x0][0x3a8] ;  /* 0x00007500ff0477ac */ /* 0x000e620008000800 */
[----:B0-----:R-:W-:-:S06]  /*0180*/  IMAD.WIDE R2, R0, 0x4, R2 ;  /* 0x0000000400027825 */ /* 0x001fcc00078e0202 */
[----:B------:R-:W1:Y:S02]  /*0190*/  LDG.E R2, desc[UR6][R2.64] ;  /* 0x0000000602027981 */ /* 0x000e64000c1e1900 */
[----:B-1----:R-:W-:-:S13]  /*01a0*/  ISETP.GT.AND P2, PT, R2, UR4, PT ;  /* 0x0000000402007c0c */ /* 0x002fda000bf44270 */
[----:B------:R-:W-:Y:S05]  /*01b0*/  @P2 BRA `(.L_x_2) ;  /* 0x0000000000482947 */ /* 0x000fea0003800000 */
[----:B------:R-:W0:Y:S02]  /*01c0*/  LDC.64 R2, c[0x0][0x390] ;  /* 0x0000e400ff027b82 */ /* 0x000e240000000a00 */
[----:B0-----:R-:W-:-:S06]  /*01d0*/  IMAD.WIDE R2, R0, 0x4, R2 ;  /* 0x0000000400027825 */ /* 0x001fcc00078e0202 */
[----:B------:R-:W2:Y:S02]  /*01e0*/  LDG.E R2, desc[UR6][R2.64] ;  /* 0x0000000602027981 */ /* 0x000ea4000c1e1900 */
[----:B--2---:R-:W-:-:S13]  /*01f0*/  ISETP.GE.AND P2, PT, R2, 0x1, PT ;  /* 0x000000010200780c */ /* 0x004fda0003f46270 */
[----:B------:R-:W-:Y:S05]  /*0200*/  @!P2 BRA `(.L_x_2) ;  /* 0x000000000034a947 */ /* 0x000fea0003800000 */
[----:B------:R-:W0:Y:S02]  /*0210*/  LDC.64 R2, c[0x0][0x380] ;  /* 0x0000e000ff027b82 */ /* 0x000e240000000a00 */
[----:B0-----:R-:W-:-:S06]  /*0220*/  IMAD.WIDE R2, R0, 0x4, R2 ;  /* 0x0000000400027825 */ /* 0x001fcc00078e0202 */
[----:B------:R-:W2:Y:S01]  /*0230*/  LDG.E R2, desc[UR6][R2.64] ;  /* 0x0000000602027981 */ /* 0x000ea2000c1e1900 */
[----:B------:R-:W0:Y:S01]  /*0240*/  S2UR UR5, SR_CgaCtaId ;  /* 0x00000000000579c3 */ /* 0x000e220000008800 */
[----:B------:R-:W-:Y:S01]  /*0250*/  VOTEU.ANY UR4, UPT, PT ;  /* 0x0000000000047886 */ /* 0x000fe200038e0100 */
[----:B------:R-:W1:Y:S01]  /*0260*/  S2R R4, SR_LANEID ;  /* 0x0000000000047919 */ /* 0x000e620000000000 */
[----:B------:R-:W-:-:S06]  /*0270*/  UFLO.U32 UR4, UR4 ;  /* 0x00000004000472bd */ /* 0x000fcc00080e0000 */
[----:B-1----:R-:W-:Y:S01]  /*0280*/  ISETP.EQ.U32.AND P2, PT, R4, UR4, PT ;  /* 0x0000000404007c0c */ /* 0x002fe2000bf42070 */
[----:B------:R-:W-:Y:S02]  /*0290*/  UMOV UR4, 0x400 ;  /* 0x0000040000047882 */ /* 0x000fe40000000000 */
[----:B0-----:R-:W-:Y:S01]  /*02a0*/  ULEA UR4, UR5, UR4, 0x18 ;  /* 0x0000000405047291 */ /* 0x001fe2000f8ec0ff */
[----:B--2---:R-:W-:-:S13]  /*02b0*/  CREDUX.MIN.S32 UR8, R2 ;  /* 0x00000000020872cc */ /* 0x004fda0000008200 */
[----:B------:R-:W-:-:S05]  /*02c0*/  IMAD.U32 R4, RZ, RZ, UR8 ;  /* 0x00000008ff047e24 */ /* 0x000fca000f8e00ff */
[----:B------:R0:W-:Y:S02]  /*02d0*/  @P2 ATOMS.MIN.S32 RZ, [UR4], R4 ;  /* 0x00000004ffff298c */ /* 0x0001e40008800204 */
.L_x_2:
[----:B------:R-:W-:Y:S05]  /*02e0*/  BSYNC.RECONVERGENT B0 ;  /* 0x0000000000007941 */ /* 0x000fea0003800200 */
.L_x_1:
[----:B------:R-:W-:Y:S06]  /*02f0*/  BAR.SYNC.DEFER_BLOCKING 0x0 ;  /* 0x0000000000007b1d */ /* 0x000fec0000010000 */
[----:B------:R-:W-:Y:S04]  /*0300*/  BSSY.RECONVERGENT B0, `(.L_x_3) ;  /* 0x000001e000007945 */ /* 0x000fe80003800200 */
[----:B------:R-:W-:Y:S05]  /*0310*/  @P1 BRA `(.L_x_4) ;  /* 0x0000000000701947 */ /* 0x000fea0003800000 */
[----:B------:R-:W1:Y:S02]  /*0320*/  LDC.64 R2, c[0x0][0x398] ;  /* 0x0000e600ff027b82 */ /* 0x000e640000000a00 */
[----:B-1----:R-:W-:-:S06]  /*0330*/  IMAD.WIDE R2, R0, 0x4, R2 ;  /* 0x0000000400027825 */ /* 0x002fcc00078e0202 */
[----:B------:R-:W2:Y:S02]  /*0340*/  LDG.E R2, desc[UR6][R2.64] ;  /* 0x0000000602027981 */ /* 0x000ea4000c1e1900 */
[----:B--2---:R-:W-:-:S13]  /*0350*/  ISETP.NE.AND P1, PT, R2, RZ, PT ;  /* 0x000000ff0200720c */ /* 0x004fda0003f25270 */
[----:B------:R-:W-:Y:S05]  /*0360*/  @P1 BRA `(.L_x_4) ;  /* 0x00000000005c1947 */ /* 0x000fea0003800000 */
[----:B------:R-:W1:Y:S01]  /*0370*/  LDC.64 R2, c[0x0][0x388] ;  /* 0x0000e200ff027b82 */ /* 0x000e620000000a00 */
[----:B------:R-:W2:Y:S01]  /*0380*/  LDCU UR4, c[0x0][0x3a8] ;  /* 0x00007500ff0477ac */ /* 0x000ea20008000800 */
[----:B-1----:R-:W-:-:S06]  /*0390*/  IMAD.WIDE R2, R0, 0x4, R2 ;  /* 0x0000000400027825 */ /* 0x002fcc00078e0202 */
[----:B------:R-:W2:Y:S02]  /*03a0*/  LDG.E R2, desc[UR6][R2.64] ;  /* 0x0000000602027981 */ /* 0x000ea4000c1e1900 */
[----:B--2---:R-:W-:-:S13]  /*03b0*/  ISETP.GT.AND P1, PT, R2, UR4, PT ;  /* 0x0000000402007c0c */ /* 0x004fda000bf24270 */
[----:B------:R-:W-:Y:S05]  /*03c0*/  @P1 BRA `(.L_x_4) ;  /* 0x0000000000441947 */ /* 0x000fea0003800000 */
[----:B------:R-:W1:Y:S02]  /*03d0*/  LDC.64 R2, c[0x0][0x390] ;  /* 0x0000e400ff027b82 */ /* 0x000e640000000a00 */
[----:B-1----:R-:W-:-:S06]  /*03e0*/  IMAD.WIDE R2, R0, 0x4, R2 ;  /* 0x0000000400027825 */ /* 0x002fcc00078e0202 */
[----:B------:R-:W2:Y:S02]  /*03f0*/  LDG.E R2, desc[UR6][R2.64] ;  /* 0x0000000602027981 */ /* 0x000ea4000c1e1900 */
[----:B--2---:R-:W-:-:S13]  /*0400*/  ISETP.GE.AND P1, PT, R2, 0x1, PT ;  /* 0x000000010200780c */ /* 0x004fda0003f26270 */
[----:B------:R-:W-:Y:S05]  /*0410*/  @!P1 BRA `(.L_x_4) ;  /* 0x0000000000309947 */ /* 0x000fea0003800000 */
[----:B------:R-:W1:Y:S02]  /*0420*/  LDC.64 R2, c[0x0][0x380] ;  /* 0x0000e000ff027b82 */ /* 0x000e640000000a00 */
[----:B-1----:R-:W-:-:S06]  /*0430*/  IMAD.WIDE R2, R0, 0x4, R2 ;  /* 0x0000000400027825 */ /* 0x002fcc00078e0202 */
[----:B------:R-:W2:Y:S01]  /*0440*/  LDG.E R2, desc[UR6][R2.64] ;  /* 0x0000000602027981 */ /* 0x000ea2000c1e1900 */
[----:B0-----:R-:W-:Y:S01]  /*0450*/  MOV R4, 0x400 ;  /* 0x0000040000047802 */ /* 0x001fe20000000f00 */
[----:B------:R-:W0:Y:S03]  /*0460*/  S2R R7, SR_CgaCtaId ;  /* 0x0000000000077919 */ /* 0x000e260000008800 */
[----:B0-----:R-:W-:-:S06]  /*0470*/  LEA R5, R7, R4, 0x18 ;  /* 0x0000000407057211 */ /* 0x001fcc00078ec0ff */
[----:B------:R-:W2:Y:S02]  /*0480*/  LDS R5, [R5] ;  /* 0x0000000005057984 */ /* 0x000ea40000000800 */
[----:B--2---:R-:W-:-:S13]  /*0490*/  ISETP.NE.AND P1, PT, R2, R5, PT ;  /* 0x000000050200720c */ /* 0x004fda0003f25270 */
[----:B------:R-:W-:Y:S05]  /*04a0*/  @P1 BRA `(.L_x_4) ;  /* 0x00000000000c1947 */ /* 0x000fea0003800000 */
[----:B------:R-:W-:-:S05]  /*04b0*/  VIADD R2, R4, 0x4 ;  /* 0x0000000404027836 */ /* 0x000fca0000000000 */
[----:B------:R-:W-:-:S05]  /*04c0*/  LEA R3, R7, R2, 0x18 ;  /* 0x0000000207037211 */ /* 0x000fca00078ec0ff */
[----:B------:R1:W-:Y:S02]  /*04d0*/  ATOMS.EXCH RZ, [R3], R0 ;  /* 0x0000000003ff738c */ /* 0x0003e40004000000 */
.L_x_4:
[----:B------:R-:W-:Y:S05]  /*04e0*/  BSYNC.RECONVERGENT B0 ;  /* 0x0000000000007941 */ /* 0x000fea0003800200 */
.L_x_3:
[----:B------:R-:W-:Y:S06]  /*04f0*/  BAR.SYNC.DEFER_BLOCKING 0x0 ;  /* 0x0000000000007b1d */ /* 0x000fec0000010000 */
[----:B------:R-:W-:Y:S05]  /*0500*/  @P0 EXIT ;  /* 0x000000000000094d */ /* 0x000fea0003800000 */
[----:B------:R-:W2:Y:S01]  /*0510*/  S2UR UR5, SR_CgaCtaId ;  /* 0x00000000000579c3 */ /* 0x000ea20000008800 */
[----:B------:R-:W-:-:S07]  /*0520*/  UMOV UR4, 0x400 ;  /* 0x0000040000047882 */ /* 0x000fce0000000000 */
[----:B-1----:R-:W1:Y:S01]  /*0530*/  LDC.64 R2, c[0x0][0x3a0] ;  /* 0x0000e800ff027b82 */ /* 0x002e620000000a00 */
[----:B--2---:R-:W-:-:S09]  /*0540*/  ULEA UR4, UR5, UR4, 0x18 ;  /* 0x0000000405047291 */ /* 0x004fd2000f8ec0ff */
[----:B------:R-:W1:Y:S04]  /*0550*/  LDS R5, [UR4+0x4] ;  /* 0x00000404ff057984 */ /* 0x000e680008000800 */
[----:B-1----:R-:W-:Y:S01]  /*0560*/  STG.E desc[UR6][R2.64], R5 ;  /* 0x0000000502007986 */ /* 0x002fe2000c101906 */
[----:B------:R-:W-:Y:S05]  /*0570*/  EXIT ;  /* 0x000000000000794d */ /* 0x000fea0003800000 */
.L_x_5:
        /* <DEDUP_REMOVED lines=16> */
.L_x_7:


//--------------------- .nv.shared.reserved.0     --------------------------
	.section	.nv.shared.reserved.0,"aw",@nobits
	.weak		__nv_reservedSMEM_offset_0_alias
	.size		__nv_reservedSMEM_offset_0_alias, 0, 64
	.other		__nv_reservedSMEM_offset_0_alias,@"STO_CUDA_RESERVED_SHARED STV_DEFAULT"
__nv_reservedSMEM_offset_0_alias:
	.zero		0
	.zero		64


//--------------------- .nv.shared._Z20get_highest_priorityPiS_S_S_S_i --------------------------
	.section	.nv.shared._Z20get_highest_priorityPiS_S_S_S_i,"aw",@nobits
	.sectionflags	@""
	.align	4
.nv.shared._Z20get_highest_priorityPiS_S_S_S_i:
	.zero		1032


//--------------------- .nv.constant0._Z14update_processPiS_i --------------------------
	.section	.nv.constant0._Z14update_processPiS_i,"a",@progbits
	.sectionflags	@""
	.align	4
.nv.constant0._Z14update_processPiS_i:
	.zero		916


//--------------------- .nv.constant0._Z20get_highest_priorityPiS_S_S_S_i --------------------------
	.section	.nv.constant0._Z20get_highest_priorityPiS_S_S_S_i,"a",@progbits
	.sectionflags	@""
	.align	4
.nv.constant0._Z20get_highest_priorityPiS_S_S_S_i:
	.zero		940


//--------------------- SYMBOLS --------------------------

	.type		.nv.reservedSmem.offset0,@object
	.size		.nv.reservedSmem.offset0,0x4
	.type		.nv.reservedSmem.cap,@object
	.size		.nv.reservedSmem.cap,0x4
